//
// Generated by NVIDIA NVVM Compiler
//
// Compiler Build ID: CL-36424714
// Cuda compilation tools, release 13.0, V13.0.88
// Based on NVVM 20.0.0
//

.version 9.0
.target sm_100
.address_size 64

	// .globl	_Z3sumPdS_

.visible .entry _Z3sumPdS_(
	.param .u64 .ptr .align 1 _Z3sumPdS__param_0,
	.param .u64 .ptr .align 1 _Z3sumPdS__param_1
)
{
	.reg .b32 	%r<6>;
	.reg .b64 	%rd<9>;
	.reg .b64 	%fd<22>;

	ld.param.u64 	%rd1, [_Z3sumPdS__param_0];
	ld.param.u64 	%rd2, [_Z3sumPdS__param_1];
	mov.u32 	%r1, %ctaid.x;
	mov.u32 	%r2, %ntid.x;
	mov.u32 	%r3, %tid.x;
	mad.lo.s32 	%r4, %r1, %r2, %r3;
	mul.lo.s32 	%r5, %r4, 10;
	cvta.to.global.u64 	%rd3, %rd1;
	mul.wide.s32 	%rd4, %r5, 8;
	add.s64 	%rd5, %rd3, %rd4;
	ld.global.f64 	%fd1, [%rd5];
	add.f64 	%fd2, %fd1, 0d0000000000000000;
	ld.global.f64 	%fd3, [%rd5+8];
	add.f64 	%fd4, %fd2, %fd3;
	ld.global.f64 	%fd5, [%rd5+16];
	add.f64 	%fd6, %fd4, %fd5;
	ld.global.f64 	%fd7, [%rd5+24];
	add.f64 	%fd8, %fd6, %fd7;
	ld.global.f64 	%fd9, [%rd5+32];
	add.f64 	%fd10, %fd8, %fd9;
	ld.global.f64 	%fd11, [%rd5+40];
	add.f64 	%fd12, %fd10, %fd11;
	ld.global.f64 	%fd13, [%rd5+48];
	add.f64 	%fd14, %fd12, %fd13;
	ld.global.f64 	%fd15, [%rd5+56];
	add.f64 	%fd16, %fd14, %fd15;
	ld.global.f64 	%fd17, [%rd5+64];
	add.f64 	%fd18, %fd16, %fd17;
	ld.global.f64 	%fd19, [%rd5+72];
	add.f64 	%fd20, %fd18, %fd19;
	cvta.to.global.u64 	%rd6, %rd2;
	sqrt.rn.f64 	%fd21, %fd20;
	mul.wide.s32 	%rd7, %r4, 8;
	add.s64 	%rd8, %rd6, %rd7;
	st.global.f64 	[%rd8], %fd21;
	ret;

}


// ===== COMPILED SASS (sm_100) =====

	.target	sm_100

	.elftype	@"ET_EXEC"


//--------------------- .note.nv.tkinfo           --------------------------
	.section	.note.nv.tkinfo,"",@"SHT_NOTE"
	.sectionflags	@"SHF_NOTE_NV_TKINFO"
	.tkinfo
        /*0018*/ 	.word	0x00000002
        /*0030*/ 	.string	""
        /*0030*/ 	.string	"ptxas"
        /*0030*/ 	.string	"Cuda compilation tools, release 13.0, V13.0.88"
        /*0030*/ 	.string	"Build cuda_13.0.r13.0/compiler.36424714_0"
        /*0030*/ 	.string	"-arch sm_100 -m 64 "



//--------------------- .note.nv.cuinfo           --------------------------
	.section	.note.nv.cuinfo,"",@"SHT_NOTE"
	.sectionflags	@"SHF_NOTE_NV_CUINFO"
        /*0018*/ 	.short	0x0002
        /*001a*/ 	.short	0x0064
        /*001c*/ 	.short	0x0082
	.zero		2


//--------------------- .nv.info                  --------------------------
	.section	.nv.info,"",@"SHT_CUDA_INFO"
	.align	4


	//----- nvinfo : EIATTR_REGCOUNT
	.align		4
        /*0000*/ 	.byte	0x04, 0x2f
        /*0002*/ 	.short	(.L_1 - .L_0)
	.align		4
.L_0:
        /*0004*/ 	.word	index@(_Z3sumPdS_)
        /*0008*/ 	.word	0x0000001a


	//----- nvinfo : EIATTR_FRAME_SIZE
	.align		4
.L_1:
        /*000c*/ 	.byte	0x04, 0x11
        /*000e*/ 	.short	(.L_3 - .L_2)
	.align		4
.L_2:
        /*0010*/ 	.word	index@($__internal_0_$__cuda_sm20_dsqrt_rn_f64_mediumpath_v1)
        /*0014*/ 	.word	0x00000000


	//----- nvinfo : EIATTR_FRAME_SIZE
	.align		4
.L_3:
        /*0018*/ 	.byte	0x04, 0x11
        /*001a*/ 	.short	(.L_5 - .L_4)
	.align		4
.L_4:
        /*001c*/ 	.word	index@(_Z3sumPdS_)
        /*0020*/ 	.word	0x00000000


	//----- nvinfo : EIATTR_MIN_STACK_SIZE
	.align		4
.L_5:
        /*0024*/ 	.byte	0x04, 0x12
        /*0026*/ 	.short	(.L_7 - .L_6)
	.align		4
.L_6:
        /*0028*/ 	.word	index@(_Z3sumPdS_)
        /*002c*/ 	.word	0x00000000
.L_7:


//--------------------- .nv.compat                --------------------------
	.section	.nv.compat,"",@"SHT_CUDA_COMPAT_INFO"
	.align	4
        /*0000*/ 	.byte	0x02, 0x09, 0x00, 0x00, 0x02, 0x02, 0x01, 0x00, 0x02, 0x05, 0x05, 0x00, 0x03, 0x07, 0x01, 0x01
        /*0010*/ 	.byte	0x02, 0x03, 0x00, 0x00, 0x02, 0x06, 0x01, 0x00, 0x04, 0x0b, 0x08, 0x00, 0x01, 0x00, 0x00, 0x00
        /*0020*/ 	.byte	0x00, 0x00, 0x00, 0x00


//--------------------- .nv.info._Z3sumPdS_       --------------------------
	.section	.nv.info._Z3sumPdS_,"",@"SHT_CUDA_INFO"
	.sectionflags	@""
	.align	4


	//----- nvinfo : EIATTR_CUDA_API_VERSION
	.align		4
        /*0000*/ 	.byte	0x04, 0x37
        /*0002*/ 	.short	(.L_9 - .L_8)
.L_8:
        /*0004*/ 	.word	0x00000082


	//----- nvinfo : EIATTR_KPARAM_INFO
	.align		4
.L_9:
        /*0008*/ 	.byte	0x04, 0x17
        /*000a*/ 	.short	(.L_11 - .L_10)
.L_10:
        /*000c*/ 	.word	0x00000000
        /*0010*/ 	.short	0x0001
        /*0012*/ 	.short	0x0008
        /*0014*/ 	.byte	0x00, 0xf5, 0x21, 0x00


	//----- nvinfo : EIATTR_KPARAM_INFO
	.align		4
.L_11:
        /*0018*/ 	.byte	0x04, 0x17
        /*001a*/ 	.short	(.L_13 - .L_12)
.L_12:
        /*001c*/ 	.word	0x00000000
        /*0020*/ 	.short	0x0000
        /*0022*/ 	.short	0x0000
        /*0024*/ 	.byte	0x00, 0xf5, 0x21, 0x00


	//----- nvinfo : EIATTR_SPARSE_MMA_MASK
	.align		4
.L_13:
        /*0028*/ 	.byte	0x03, 0x50
        /*002a*/ 	.short	0x0000


	//----- nvinfo : EIATTR_MAXREG_COUNT
	.align		4
        /*002c*/ 	.byte	0x03, 0x1b
        /*002e*/ 	.short	0x00ff


	//----- nvinfo : EIATTR_MERCURY_ISA_VERSION
	.align		4
        /*0030*/ 	.byte	0x03, 0x5f
        /*0032*/ 	.short	0x0101


	//----- nvinfo : EIATTR_VRC_CTA_INIT_COUNT
	.align		4
        /*0034*/ 	.byte	0x02, 0x4a
	.zero		1
	.zero		1


	//----- nvinfo : EIATTR_EXIT_INSTR_OFFSETS
	.align		4
        /*0038*/ 	.byte	0x04, 0x1c
        /*003a*/ 	.short	(.L_15 - .L_14)


	//   ....[0]....
.L_14:
        /*003c*/ 	.word	0x00000360


	//----- nvinfo : EIATTR_CRS_STACK_SIZE
	.align		4
.L_15:
        /*0040*/ 	.byte	0x04, 0x1e
        /*0042*/ 	.short	(.L_17 - .L_16)
.L_16:
        /*0044*/ 	.word	0x00000000


	//----- nvinfo : EIATTR_CBANK_PARAM_SIZE
	.align		4
.L_17:
        /*0048*/ 	.byte	0x03, 0x19
        /*004a*/ 	.short	0x0010


	//----- nvinfo : EIATTR_PARAM_CBANK
	.align		4
        /*004c*/ 	.byte	0x04, 0x0a
        /*004e*/ 	.short	(.L_19 - .L_18)
	.align		4
.L_18:
        /*0050*/ 	.word	index@(.nv.constant0._Z3sumPdS_)
        /*0054*/ 	.short	0x0380
        /*0056*/ 	.short	0x0010


	//----- nvinfo : EIATTR_SW_WAR
	.align		4
.L_19:
        /*0058*/ 	.byte	0x04, 0x36
        /*005a*/ 	.short	(.L_21 - .L_20)
.L_20:
        /*005c*/ 	.word	0x00000008
.L_21:


//--------------------- .nv.callgraph             --------------------------
	.section	.nv.callgraph,"",@"SHT_CUDA_CALLGRAPH"
	.align	4
	.sectionentsize	8
	.align		4
        /*0000*/ 	.word	0x00000000
	.align		4
        /*0004*/ 	.word	0xffffffff
	.align		4
        /*0008*/ 	.word	0x00000000
	.align		4
        /*000c*/ 	.word	0xfffffffe
	.align		4
        /*0010*/ 	.word	0x00000000
	.align		4
        /*0014*/ 	.word	0xfffffffd
	.align		4
        /*0018*/ 	.word	0x00000000
	.align		4
        /*001c*/ 	.word	0xfffffffc


//--------------------- .text._Z3sumPdS_          --------------------------
	.section	.text._Z3sumPdS_,"ax",@progbits
	.align	128
        .global         _Z3sumPdS_
        .type           _Z3sumPdS_,@function
        .size           _Z3sumPdS_,(.L_x_7 - _Z3sumPdS_)
        .other          _Z3sumPdS_,@"STO_CUDA_ENTRY STV_DEFAULT"
_Z3sumPdS_:
.text._Z3sumPdS_:
[----:B------:R-:W-:Y:S01]  /*0000*/  LDC R1, c[0x0][0x37c] ;  /* 0x0000df00ff017b82 */ /* 0x000fe20000000800 */
[----:B------:R-:W0:Y:S07]  /*0010*/  S2R R3, SR_TID.X ;  /* 0x0000000000037919 */ /* 0x000e2e0000002100 */
[----:B------:R-:W0:Y:S01]  /*0020*/  S2UR UR6, SR_CTAID.X ;  /* 0x00000000000679c3 */ /* 0x000e220000002500 */
[----:B------:R-:W1:Y:S07]  /*0030*/  LDCU.64 UR4, c[0x0][0x358] ;  /* 0x00006b00ff0477ac */ /* 0x000e6e0008000a00 */
[----:B------:R-:W0:Y:S08]  /*0040*/  LDC R0, c[0x0][0x360] ;  /* 0x0000d800ff007b82 */ /* 0x000e300000000800 */
[----:B------:R-:W2:Y:S01]  /*0050*/  LDC.64 R16, c[0x0][0x380] ;  /* 0x0000e000ff107b82 */ /* 0x000ea20000000a00 */
[----:B0-----:R-:W-:-:S04]  /*0060*/  IMAD R0, R0, UR6, R3 ;  /* 0x0000000600007c24 */ /* 0x001fc8000f8e0203 */
[----:B------:R-:W-:-:S04]  /*0070*/  IMAD R3, R0, 0xa, RZ ;  /* 0x0000000a00037824 */ /* 0x000fc800078e02ff */
[----:B--2---:R-:W-:-:S05]  /*0080*/  IMAD.WIDE R16, R3, 0x8, R16 ;  /* 0x0000000803107825 */ /* 0x004fca00078e0210 */
[----:B-1----:R-:W2:Y:S04]  /*0090*/  LDG.E.64 R18, desc[UR4][R16.64] ;  /* 0x0000000410127981 */ /* 0x002ea8000c1e1b00 */
[----:B------:R-:W3:Y:S04]  /*00a0*/  LDG.E.64 R20, desc[UR4][R16.64+0x8] ;  /* 0x0000080410147981 */ /* 0x000ee8000c1e1b00 */
[----:B------:R-:W4:Y:S04]  /*00b0*/  LDG.E.64 R22, desc[UR4][R16.64+0x10] ;  /* 0x0000100410167981 */ /* 0x000f28000c1e1b00 */
[----:B------:R-:W5:Y:S04]  /*00c0*/  LDG.E.64 R12, desc[UR4][R16.64+0x18] ;  /* 0x00001804100c7981 */ /* 0x000f68000c1e1b00 */
[----:B------:R-:W5:Y:S04]  /*00d0*/  LDG.E.64 R10, desc[UR4][R16.64+0x20] ;  /* 0x00002004100a7981 */ /* 0x000f68000c1e1b00 */
[----:B------:R-:W5:Y:S04]  /*00e0*/  LDG.E.64 R8, desc[UR4][R16.64+0x28] ;  /* 0x0000280410087981 */ /* 0x000f68000c1e1b00 */
[----:B------:R-:W5:Y:S04]  /*00f0*/  LDG.E.64 R6, desc[UR4][R16.64+0x30] ;  /* 0x0000300410067981 */ /* 0x000f68000c1e1b00 */
[----:B------:R-:W5:Y:S04]  /*0100*/  LDG.E.64 R4, desc[UR4][R16.64+0x38] ;  /* 0x0000380410047981 */ /* 0x000f68000c1e1b00 */
[----:B------:R-:W5:Y:S04]  /*0110*/  LDG.E.64 R2, desc[UR4][R16.64+0x40] ;  /* 0x0000400410027981 */ /* 0x000f68000c1e1b00 */
[----:B------:R-:W5:Y:S01]  /*0120*/  LDG.E.64 R14, desc[UR4][R16.64+0x48] ;  /* 0x00004804100e7981 */ /* 0x000f62000c1e1b00 */
[----:B------:R-:W-:Y:S01]  /*0130*/  BSSY.RECONVERGENT B0, `(.L_x_0) ;  /* 0x000001f000007945 */ /* 0x000fe20003800200 */
[----:B--2---:R-:W-:-:S08]  /*0140*/  DADD R18, RZ, R18 ;  /* 0x00000000ff127229 */ /* 0x004fd00000000012 */
[----:B---3--:R-:W-:-:S08]  /*0150*/  DADD R18, R18, R20 ;  /* 0x0000000012127229 */ /* 0x008fd00000000014 */
[----:B----4-:R-:W-:-:S08]  /*0160*/  DADD R18, R18, R22 ;  /* 0x0000000012127229 */ /* 0x010fd00000000016 */
[----:B-----5:R-:W-:-:S08]  /*0170*/  DADD R12, R18, R12 ;  /* 0x00000000120c7229 */ /* 0x020fd0000000000c */
[----:B------:R-:W-:-:S08]  /*0180*/  DADD R10, R12, R10 ;  /* 0x000000000c0a7229 */ /* 0x000fd0000000000a */
[----:B------:R-:W-:-:S08]  /*0190*/  DADD R8, R10, R8 ;  /* 0x000000000a087229 */ /* 0x000fd00000000008 */
[----:B------:R-:W-:-:S08]  /*01a0*/  DADD R6, R8, R6 ;  /* 0x0000000008067229 */ /* 0x000fd00000000006 */
[----:B------:R-:W-:Y:S01]  /*01b0*/  DADD R4, R6, R4 ;  /* 0x0000000006047229 */ /* 0x000fe20000000004 */
[----:B------:R-:W-:Y:S01]  /*01c0*/  IMAD.MOV.U32 R6, RZ, RZ, 0x0 ;  /* 0x00000000ff067424 */ /* 0x000fe200078e00ff */
[----:B------:R-:W-:-:S06]  /*01d0*/  MOV R7, 0x3fd80000 ;  /* 0x3fd8000000077802 */ /* 0x000fcc0000000f00 */
[----:B------:R-:W-:-:S08]  /*01e0*/  DADD R2, R4, R2 ;  /* 0x0000000004027229 */ /* 0x000fd00000000002 */
[----:B------:R-:W-:-:S06]  /*01f0*/  DADD R14, R2, R14 ;  /* 0x00000000020e7229 */ /* 0x000fcc000000000e */
[----:B------:R-:W0:Y:S04]  /*0200*/  MUFU.RSQ64H R5, R15 ;  /* 0x0000000f00057308 */ /* 0x000e280000001c00 */
[----:B------:R-:W-:-:S05]  /*0210*/  VIADD R4, R15, 0xfcb00000 ;  /* 0xfcb000000f047836 */ /* 0x000fca0000000000 */
[----:B------:R-:W-:Y:S01]  /*0220*/  ISETP.GE.U32.AND P0, PT, R4, 0x7ca00000, PT ;  /* 0x7ca000000400780c */ /* 0x000fe20003f06070 */
[----:B0-----:R-:W-:-:S08]  /*0230*/  DMUL R2, R4, R4 ;  /* 0x0000000404027228 */ /* 0x001fd00000000000 */
[----:B------:R-:W-:-:S08]  /*0240*/  DFMA R2, R14, -R2, 1 ;  /* 0x3ff000000e02742b */ /* 0x000fd00000000802 */
[----:B------:R-:W-:Y:S02]  /*0250*/  DFMA R6, R2, R6, 0.5 ;  /* 0x3fe000000206742b */ /* 0x000fe40000000006 */
[----:B------:R-:W-:-:S08]  /*0260*/  DMUL R2, R4, R2 ;  /* 0x0000000204027228 */ /* 0x000fd00000000000 */
[----:B------:R-:W-:-:S08]  /*0270*/  DFMA R6, R6, R2, R4 ;  /* 0x000000020606722b */ /* 0x000fd00000000004 */
[----:B------:R-:W-:Y:S02]  /*0280*/  DMUL R8, R14, R6 ;  /* 0x000000060e087228 */ /* 0x000fe40000000000 */
[----:B------:R-:W-:Y:S01]  /*0290*/  VIADD R13, R7, 0xfff00000 ;  /* 0xfff00000070d7836 */ /* 0x000fe20000000000 */
[----:B------:R-:W-:-:S05]  /*02a0*/  MOV R12, R6 ;  /* 0x00000006000c7202 */ /* 0x000fca0000000f00 */
[----:B------:R-:W-:-:S08]  /*02b0*/  DFMA R10, R8, -R8, R14 ;  /* 0x80000008080a722b */ /* 0x000fd0000000000e */
[----:B------:R-:W-:Y:S01]  /*02c0*/  DFMA R2, R10, R12, R8 ;  /* 0x0000000c0a02722b */ /* 0x000fe20000000008 */
[----:B------:R-:W-:Y:S10]  /*02d0*/  @!P0 BRA `(.L_x_1) ;  /* 0x0000000000108947 */ /* 0x000ff40003800000 */
[----:B------:R-:W-:-:S07]  /*02e0*/  MOV R2, 0x300 ;  /* 0x0000030000027802 */ /* 0x000fce0000000f00 */
[----:B------:R-:W-:Y:S05]  /*02f0*/  CALL.REL.NOINC `($__internal_0_$__cuda_sm20_dsqrt_rn_f64_mediumpath_v1) ;  /* 0x00000000001c7944 */ /* 0x000fea0003c00000 */
[----:B------:R-:W-:Y:S01]  /*0300*/  IMAD.MOV.U32 R2, RZ, RZ, R4 ;  /* 0x000000ffff027224 */ /* 0x000fe200078e0004 */
[----:B------:R-:W-:-:S07]  /*0310*/  MOV R3, R5 ;  /* 0x0000000500037202 */ /* 0x000fce0000000f00 */
.L_x_1:
[----:B------:R-:W-:Y:S05]  /*0320*/  BSYNC.RECONVERGENT B0 ;  /* 0x0000000000007941 */ /* 0x000fea0003800200 */
.L_x_0:
[----:B------:R-:W0:Y:S02]  /*0330*/  LDC.64 R4, c[0x0][0x388] ;  /* 0x0000e200ff047b82 */ /* 0x000e240000000a00 */
[----:B0-----:R-:W-:-:S05]  /*0340*/  IMAD.WIDE R4, R0, 0x8, R4 ;  /* 0x0000000800047825 */ /* 0x001fca00078e0204 */
[----:B------:R-:W-:Y:S01]  /*0350*/  STG.E.64 desc[UR4][R4.64], R2 ;  /* 0x0000000204007986 */ /* 0x000fe2000c101b04 */
[----:B------:R-:W-:Y:S05]  /*0360*/  EXIT ;  /* 0x000000000000794d */ /* 0x000fea0003800000 */
        .weak           $__internal_0_$__cuda_sm20_dsqrt_rn_f64_mediumpath_v1
        .type           $__internal_0_$__cuda_sm20_dsqrt_rn_f64_mediumpath_v1,@function
        .size           $__internal_0_$__cuda_sm20_dsqrt_rn_f64_mediumpath_v1,(.L_x_7 - $__internal_0_$__cuda_sm20_dsqrt_rn_f64_mediumpath_v1)
$__internal_0_$__cuda_sm20_dsqrt_rn_f64_mediumpath_v1:
[----:B------:R-:W-:Y:S01]  /*0370*/  ISETP.GE.U32.AND P0, PT, R4, -0x3400000, PT ;  /* 0xfcc000000400780c */ /* 0x000fe20003f06070 */
[----:B------:R-:W-:Y:S01]  /*0380*/  BSSY.RECONVERGENT B1, `(.L_x_2) ;  /* 0x0000024000017945 */ /* 0x000fe20003800200 */
[----:B------:R-:W-:-:S11]  /*0390*/  IMAD.MOV.U32 R7, RZ, RZ, R13 ;  /* 0x000000ffff077224 */ /* 0x000fd600078e000d */
[----:B------:R-:W-:Y:S05]  /*03a0*/  @!P0 BRA `(.L_x_3) ;  /* 0x0000000000208947 */ /* 0x000fea0003800000 */
[----:B------:R-:W-:-:S10]  /*03b0*/  DFMA.RM R6, R10, R6, R8 ;  /* 0x000000060a06722b */ /* 0x000fd40000004008 */
[----:B------:R-:W-:-:S04]  /*03c0*/  IADD3 R4, P0, PT, R6, 0x1, RZ ;  /* 0x0000000106047810 */ /* 0x000fc80007f1e0ff */
[----:B------:R-:W-:-:S06]  /*03d0*/  IADD3.X R5, PT, PT, RZ, R7, RZ, P0, !PT ;  /* 0x00000007ff057210 */ /* 0x000fcc00007fe4ff */
[----:B------:R-:W-:-:S08]  /*03e0*/  DFMA.RP R14, -R6, R4, R14 ;  /* 0x00000004060e722b */ /* 0x000fd0000000810e */
[----:B------:R-:W-:-:S06]  /*03f0*/  DSETP.GT.AND P0, PT, R14, RZ, PT ;  /* 0x000000ff0e00722a */ /* 0x000fcc0003f04000 */
[----:B------:R-:W-:Y:S02]  /*0400*/  FSEL R4, R4, R6, P0 ;  /* 0x0000000604047208 */ /* 0x000fe40000000000 */
[----:B------:R-:W-:Y:S01]  /*0410*/  FSEL R5, R5, R7, P0 ;  /* 0x0000000705057208 */ /* 0x000fe20000000000 */
[----:B------:R-:W-:Y:S06]  /*0420*/  BRA `(.L_x_4) ;  /* 0x0000000000647947 */ /* 0x000fec0003800000 */
.L_x_3:
[----:B------:R-:W-:-:S14]  /*0430*/  DSETP.NE.AND P0, PT, R14, RZ, PT ;  /* 0x000000ff0e00722a */ /* 0x000fdc0003f05000 */
[----:B------:R-:W-:Y:S05]  /*0440*/  @!P0 BRA `(.L_x_5) ;  /* 0x0000000000588947 */ /* 0x000fea0003800000 */
[----:B------:R-:W-:-:S13]  /*0450*/  ISETP.GE.AND P0, PT, R15, RZ, PT ;  /* 0x000000ff0f00720c */ /* 0x000fda0003f06270 */
[----:B------:R-:W-:Y:S01]  /*0460*/  @!P0 IMAD.MOV.U32 R4, RZ, RZ, 0x0 ;  /* 0x00000000ff048424 */ /* 0x000fe200078e00ff */
[----:B------:R-:W-:Y:S01]  /*0470*/  @!P0 MOV R5, 0xfff80000 ;  /* 0xfff8000000058802 */ /* 0x000fe20000000f00 */
[----:B------:R-:W-:Y:S06]  /*0480*/  @!P0 BRA `(.L_x_4) ;  /* 0x00000000004c8947 */ /* 0x000fec0003800000 */
[----:B------:R-:W-:-:S13]  /*0490*/  ISETP.GT.AND P0, PT, R15, 0x7fefffff, PT ;  /* 0x7fefffff0f00780c */ /* 0x000fda0003f04270 */
[----:B------:R-:W-:Y:S05]  /*04a0*/  @P0 BRA `(.L_x_5) ;  /* 0x0000000000400947 */ /* 0x000fea0003800000 */
[----:B------:R-:W-:Y:S01]  /*04b0*/  DMUL R14, R14, 8.11296384146066816958e+31 ;  /* 0x469000000e0e7828 */ /* 0x000fe20000000000 */
[----:B------:R-:W-:Y:S01]  /*04c0*/  IMAD.MOV.U32 R4, RZ, RZ, RZ ;  /* 0x000000ffff047224 */ /* 0x000fe200078e00ff */
[----:B------:R-:W-:Y:S01]  /*04d0*/  MOV R8, 0x0 ;  /* 0x0000000000087802 */ /* 0x000fe20000000f00 */
[----:B------:R-:W-:-:S03]  /*04e0*/  IMAD.MOV.U32 R9, RZ, RZ, 0x3fd80000 ;  /* 0x3fd80000ff097424 */ /* 0x000fc600078e00ff */
[----:B------:R-:W0:Y:S02]  /*04f0*/  MUFU.RSQ64H R5, R15 ;  /* 0x0000000f00057308 */ /* 0x000e240000001c00 */
[----:B0-----:R-:W-:-:S08]  /*0500*/  DMUL R6, R4, R4 ;  /* 0x0000000404067228 */ /* 0x001fd00000000000 */
[----:B------:R-:W-:-:S08]  /*0510*/  DFMA R6, R14, -R6, 1 ;  /* 0x3ff000000e06742b */ /* 0x000fd00000000806 */
[----:B------:R-:W-:Y:S02]  /*0520*/  DFMA R8, R6, R8, 0.5 ;  /* 0x3fe000000608742b */ /* 0x000fe40000000008 */
[----:B------:R-:W-:-:S08]  /*0530*/  DMUL R6, R4, R6 ;  /* 0x0000000604067228 */ /* 0x000fd00000000000 */
[----:B------:R-:W-:-:S08]  /*0540*/  DFMA R6, R8, R6, R4 ;  /* 0x000000060806722b */ /* 0x000fd00000000004 */
[----:B------:R-:W-:Y:S02]  /*0550*/  DMUL R4, R14, R6 ;  /* 0x000000060e047228 */ /* 0x000fe40000000000 */
[----:B------:R-:W-:-:S06]  /*0560*/  IADD3 R7, PT, PT, R7, -0x100000, RZ ;  /* 0xfff0000007077810 */ /* 0x000fcc0007ffe0ff */
[----:B------:R-:W-:-:S08]  /*0570*/  DFMA R8, R4, -R4, R14 ;  /* 0x800000040408722b */ /* 0x000fd0000000000e */
[----:B------:R-:W-:-:S10]  /*0580*/  DFMA R4, R6, R8, R4 ;  /* 0x000000080604722b */ /* 0x000fd40000000004 */
[----:B------:R-:W-:Y:S01]  /*0590*/  VIADD R5, R5, 0xfcb00000 ;  /* 0xfcb0000005057836 */ /* 0x000fe20000000000 */
[----:B------:R-:W-:Y:S06]  /*05a0*/  BRA `(.L_x_4) ;  /* 0x0000000000047947 */ /* 0x000fec0003800000 */
.L_x_5:
[----:B------:R-:W-:-:S11]  /*05b0*/  DADD R4, R14, R14 ;  /* 0x000000000e047229 */ /* 0x000fd6000000000e */
.L_x_4:
[----:B------:R-:W-:Y:S05]  /*05c0*/  BSYNC.RECONVERGENT B1 ;  /* 0x0000000000017941 */ /* 0x000fea0003800200 */
.L_x_2:
[----:B------:R-:W-:-:S04]  /*05d0*/  MOV R3, 0x0 ;  /* 0x0000000000037802 */ /* 0x000fc80000000f00 */
[----:B------:R-:W-:Y:S05]  /*05e0*/  RET.REL.NODEC R2 `(_Z3sumPdS_) ;  /* 0xfffffff802847950 */ /* 0x000fea0003c3ffff */
.L_x_6:
[----:B------:R-:W-:-:S00]  /*05f0*/  BRA `(.L_x_6) ;  /* 0xfffffffc00fc7947 */ /* 0x000fc0000383ffff */
[----:B------:R-:W-:-:S00]  /*0600*/  NOP ;  /* 0x0000000000007918 */ /* 0x000fc00000000000 */
[----:B------:R-:W-:-:S00]  /*0610*/  NOP ;  /* 0x0000000000007918 */ /* 0x000fc00000000000 */
[----:B------:R-:W-:-:S00]  /*0620*/  NOP ;  /* 0x0000000000007918 */ /* 0x000fc00000000000 */
[----:B------:R-:W-:-:S00]  /*0630*/  NOP ;  /* 0x0000000000007918 */ /* 0x000fc00000000000 */
[----:B------:R-:W-:-:S00]  /*0640*/  NOP ;  /* 0x0000000000007918 */ /* 0x000fc00000000000 */
[----:B------:R-:W-:-:S00]  /*0650*/  NOP ;  /* 0x0000000000007918 */ /* 0x000fc00000000000 */
[----:B------:R-:W-:-:S00]  /*0660*/  NOP ;  /* 0x0000000000007918 */ /* 0x000fc00000000000 */
[----:B------:R-:W-:-:S00]  /*0670*/  NOP ;  /* 0x0000000000007918 */ /* 0x000fc00000000000 */
.L_x_7:


//--------------------- .nv.shared.reserved.0     --------------------------
	.section	.nv.shared.reserved.0,"aw",@nobits
	.weak		__nv_reservedSMEM_offset_0_alias
	.size		__nv_reservedSMEM_offset_0_alias, 0, 64
	.other		__nv_reservedSMEM_offset_0_alias,@"STO_CUDA_RESERVED_SHARED STV_DEFAULT"
__nv_reservedSMEM_offset_0_alias:
	.zero		0
	.zero		64


//--------------------- .nv.constant0._Z3sumPdS_  --------------------------
	.section	.nv.constant0._Z3sumPdS_,"a",@progbits
	.sectionflags	@""
	.align	4
.nv.constant0._Z3sumPdS_:
	.zero		912


//--------------------- SYMBOLS --------------------------

	.type		.nv.reservedSmem.offset0,@object
	.size		.nv.reservedSmem.offset0,0x4
